//
// Generated by NVIDIA NVVM Compiler
//
// Compiler Build ID: CL-36424714
// Cuda compilation tools, release 13.0, V13.0.88
// Based on NVVM 20.0.0
//

.version 9.0
.target sm_100
.address_size 64

	// .globl	_Z5primePiS_S_

.visible .entry _Z5primePiS_S_(
	.param .u64 .ptr .align 1 _Z5primePiS_S__param_0,
	.param .u64 .ptr .align 1 _Z5primePiS_S__param_1,
	.param .u64 .ptr .align 1 _Z5primePiS_S__param_2
)
{
	.reg .pred 	%p<2>;
	.reg .b32 	%r<8>;
	.reg .b64 	%rd<11>;

	ld.param.u64 	%rd1, [_Z5primePiS_S__param_0];
	ld.param.u64 	%rd2, [_Z5primePiS_S__param_1];
	ld.param.u64 	%rd3, [_Z5primePiS_S__param_2];
	mov.u32 	%r2, %ctaid.x;
	mov.u32 	%r3, %ntid.x;
	mov.u32 	%r4, %tid.x;
	mad.lo.s32 	%r1, %r2, %r3, %r4;
	setp.gt.s32 	%p1, %r1, 999;
	@%p1 bra 	$L__BB0_2;
	cvta.to.global.u64 	%rd4, %rd1;
	cvta.to.global.u64 	%rd5, %rd2;
	cvta.to.global.u64 	%rd6, %rd3;
	mul.wide.s32 	%rd7, %r1, 4;
	add.s64 	%rd8, %rd4, %rd7;
	ld.global.u32 	%r5, [%rd8];
	add.s64 	%rd9, %rd5, %rd7;
	ld.global.u32 	%r6, [%rd9];
	add.s32 	%r7, %r6, %r5;
	add.s64 	%rd10, %rd6, %rd7;
	st.global.u32 	[%rd10], %r7;
$L__BB0_2:
	ret;

}


// ===== COMPILED SASS (sm_100) =====

	.target	sm_100

	.elftype	@"ET_EXEC"


//--------------------- .note.nv.tkinfo           --------------------------
	.section	.note.nv.tkinfo,"",@"SHT_NOTE"
	.sectionflags	@"SHF_NOTE_NV_TKINFO"
	.tkinfo
        /*0018*/ 	.word	0x00000002
        /*0030*/ 	.string	""
        /*0030*/ 	.string	"ptxas"
        /*0030*/ 	.string	"Cuda compilation tools, release 13.0, V13.0.88"
        /*0030*/ 	.string	"Build cuda_13.0.r13.0/compiler.36424714_0"
        /*0030*/ 	.string	"-arch sm_100 -m 64 "



//--------------------- .note.nv.cuinfo           --------------------------
	.section	.note.nv.cuinfo,"",@"SHT_NOTE"
	.sectionflags	@"SHF_NOTE_NV_CUINFO"
        /*0018*/ 	.short	0x0002
        /*001a*/ 	.short	0x0064
        /*001c*/ 	.short	0x0082
	.zero		2


//--------------------- .nv.info                  --------------------------
	.section	.nv.info,"",@"SHT_CUDA_INFO"
	.align	4


	//----- nvinfo : EIATTR_REGCOUNT
	.align		4
        /*0000*/ 	.byte	0x04, 0x2f
        /*0002*/ 	.short	(.L_1 - .L_0)
	.align		4
.L_0:
        /*0004*/ 	.word	index@(_Z5primePiS_S_)
        /*0008*/ 	.word	0x0000000c


	//----- nvinfo : EIATTR_FRAME_SIZE
	.align		4
.L_1:
        /*000c*/ 	.byte	0x04, 0x11
        /*000e*/ 	.short	(.L_3 - .L_2)
	.align		4
.L_2:
        /*0010*/ 	.word	index@(_Z5primePiS_S_)
        /*0014*/ 	.word	0x00000000


	//----- nvinfo : EIATTR_MIN_STACK_SIZE
	.align		4
.L_3:
        /*0018*/ 	.byte	0x04, 0x12
        /*001a*/ 	.short	(.L_5 - .L_4)
	.align		4
.L_4:
        /*001c*/ 	.word	index@(_Z5primePiS_S_)
        /*0020*/ 	.word	0x00000000
.L_5:


//--------------------- .nv.compat                --------------------------
	.section	.nv.compat,"",@"SHT_CUDA_COMPAT_INFO"
	.align	4
        /*0000*/ 	.byte	0x02, 0x09, 0x00, 0x00, 0x02, 0x02, 0x01, 0x00, 0x02, 0x05, 0x05, 0x00, 0x03, 0x07, 0x01, 0x01
        /*0010*/ 	.byte	0x02, 0x03, 0x00, 0x00, 0x02, 0x06, 0x01, 0x00, 0x04, 0x0b, 0x08, 0x00, 0x09, 0x00, 0x00, 0x00
        /*0020*/ 	.byte	0x00, 0x00, 0x00, 0x00


//--------------------- .nv.info._Z5primePiS_S_   --------------------------
	.section	.nv.info._Z5primePiS_S_,"",@"SHT_CUDA_INFO"
	.sectionflags	@""
	.align	4


	//----- nvinfo : EIATTR_CUDA_API_VERSION
	.align		4
        /*0000*/ 	.byte	0x04, 0x37
        /*0002*/ 	.short	(.L_7 - .L_6)
.L_6:
        /*0004*/ 	.word	0x00000082


	//----- nvinfo : EIATTR_KPARAM_INFO
	.align		4
.L_7:
        /*0008*/ 	.byte	0x04, 0x17
        /*000a*/ 	.short	(.L_9 - .L_8)
.L_8:
        /*000c*/ 	.word	0x00000000
        /*0010*/ 	.short	0x0002
        /*0012*/ 	.short	0x0010
        /*0014*/ 	.byte	0x00, 0xf5, 0x21, 0x00


	//----- nvinfo : EIATTR_KPARAM_INFO
	.align		4
.L_9:
        /*0018*/ 	.byte	0x04, 0x17
        /*001a*/ 	.short	(.L_11 - .L_10)
.L_10:
        /*001c*/ 	.word	0x00000000
        /*0020*/ 	.short	0x0001
        /*0022*/ 	.short	0x0008
        /*0024*/ 	.byte	0x00, 0xf5, 0x21, 0x00


	//----- nvinfo : EIATTR_KPARAM_INFO
	.align		4
.L_11:
        /*0028*/ 	.byte	0x04, 0x17
        /*002a*/ 	.short	(.L_13 - .L_12)
.L_12:
        /*002c*/ 	.word	0x00000000
        /*0030*/ 	.short	0x0000
        /*0032*/ 	.short	0x0000
        /*0034*/ 	.byte	0x00, 0xf5, 0x21, 0x00


	//----- nvinfo : EIATTR_SPARSE_MMA_MASK
	.align		4
.L_13:
        /*0038*/ 	.byte	0x03, 0x50
        /*003a*/ 	.short	0x0000


	//----- nvinfo : EIATTR_MAXREG_COUNT
	.align		4
        /*003c*/ 	.byte	0x03, 0x1b
        /*003e*/ 	.short	0x00ff


	//----- nvinfo : EIATTR_MERCURY_ISA_VERSION
	.align		4
        /*0040*/ 	.byte	0x03, 0x5f
        /*0042*/ 	.short	0x0101


	//----- nvinfo : EIATTR_VRC_CTA_INIT_COUNT
	.align		4
        /*0044*/ 	.byte	0x02, 0x4a
	.zero		1
	.zero		1


	//----- nvinfo : EIATTR_EXIT_INSTR_OFFSETS
	.align		4
        /*0048*/ 	.byte	0x04, 0x1c
        /*004a*/ 	.short	(.L_15 - .L_14)


	//   ....[0]....
.L_14:
        /*004c*/ 	.word	0x00000060


	//   ....[1]....
        /*0050*/ 	.word	0x00000120


	//----- nvinfo : EIATTR_CBANK_PARAM_SIZE
	.align		4
.L_15:
        /*0054*/ 	.byte	0x03, 0x19
        /*0056*/ 	.short	0x0018


	//----- nvinfo : EIATTR_PARAM_CBANK
	.align		4
        /*0058*/ 	.byte	0x04, 0x0a
        /*005a*/ 	.short	(.L_17 - .L_16)
	.align		4
.L_16:
        /*005c*/ 	.word	index@(.nv.constant0._Z5primePiS_S_)
        /*0060*/ 	.short	0x0380
        /*0062*/ 	.short	0x0018


	//----- nvinfo : EIATTR_SW_WAR
	.align		4
.L_17:
        /*0064*/ 	.byte	0x04, 0x36
        /*0066*/ 	.short	(.L_19 - .L_18)
.L_18:
        /*0068*/ 	.word	0x00000008
.L_19:


//--------------------- .nv.callgraph             --------------------------
	.section	.nv.callgraph,"",@"SHT_CUDA_CALLGRAPH"
	.align	4
	.sectionentsize	8
	.align		4
        /*0000*/ 	.word	0x00000000
	.align		4
        /*0004*/ 	.word	0xffffffff
	.align		4
        /*0008*/ 	.word	0x00000000
	.align		4
        /*000c*/ 	.word	0xfffffffe
	.align		4
        /*0010*/ 	.word	0x00000000
	.align		4
        /*0014*/ 	.word	0xfffffffd
	.align		4
        /*0018*/ 	.word	0x00000000
	.align		4
        /*001c*/ 	.word	0xfffffffc


//--------------------- .text._Z5primePiS_S_      --------------------------
	.section	.text._Z5primePiS_S_,"ax",@progbits
	.align	128
        .global         _Z5primePiS_S_
        .type           _Z5primePiS_S_,@function
        .size           _Z5primePiS_S_,(.L_x_1 - _Z5primePiS_S_)
        .other          _Z5primePiS_S_,@"STO_CUDA_ENTRY STV_DEFAULT"
_Z5primePiS_S_:
.text._Z5primePiS_S_:
[----:B------:R-:W-:Y:S01]  /*0000*/  LDC R1, c[0x0][0x37c] ;  /* 0x0000df00ff017b82 */ /* 0x000fe20000000800 */
[----:B------:R-:W0:Y:S07]  /*0010*/  S2R R0, SR_TID.X ;  /* 0x0000000000007919 */ /* 0x000e2e0000002100 */
[----:B------:R-:W0:Y:S08]  /*0020*/  S2UR UR4, SR_CTAID.X ;  /* 0x00000000000479c3 */ /* 0x000e300000002500 */
[----:B------:R-:W0:Y:S02]  /*0030*/  LDC R9, c[0x0][0x360] ;  /* 0x0000d800ff097b82 */ /* 0x000e240000000800 */
[----:B0-----:R-:W-:-:S05]  /*0040*/  IMAD R9, R9, UR4, R0 ;  /* 0x0000000409097c24 */ /* 0x001fca000f8e0200 */
[----:B------:R-:W-:-:S13]  /*0050*/  ISETP.GT.AND P0, PT, R9, 0x3e7, PT ;  /* 0x000003e70900780c */ /* 0x000fda0003f04270 */
[----:B------:R-:W-:Y:S05]  /*0060*/  @P0 EXIT ;  /* 0x000000000000094d */ /* 0x000fea0003800000 */
[----:B------:R-:W0:Y:S01]  /*0070*/  LDC.64 R2, c[0x0][0x380] ;  /* 0x0000e000ff027b82 */ /* 0x000e220000000a00 */
[----:B------:R-:W1:Y:S07]  /*0080*/  LDCU.64 UR4, c[0x0][0x358] ;  /* 0x00006b00ff0477ac */ /* 0x000e6e0008000a00 */
[----:B------:R-:W2:Y:S08]  /*0090*/  LDC.64 R4, c[0x0][0x388] ;  /* 0x0000e200ff047b82 */ /* 0x000eb00000000a00 */
[----:B------:R-:W3:Y:S01]  /*00a0*/  LDC.64 R6, c[0x0][0x390] ;  /* 0x0000e400ff067b82 */ /* 0x000ee20000000a00 */
[----:B0-----:R-:W-:-:S06]  /*00b0*/  IMAD.WIDE R2, R9, 0x4, R2 ;  /* 0x0000000409027825 */ /* 0x001fcc00078e0202 */
[----:B-1----:R-:W4:Y:S01]  /*00c0*/  LDG.E R2, desc[UR4][R2.64] ;  /* 0x0000000402027981 */ /* 0x002f22000c1e1900 */
[----:B--2---:R-:W-:-:S06]  /*00d0*/  IMAD.WIDE R4, R9, 0x4, R4 ;  /* 0x0000000409047825 */ /* 0x004fcc00078e0204 */
[----:B------:R-:W4:Y:S01]  /*00e0*/  LDG.E R5, desc[UR4][R4.64] ;  /* 0x0000000404057981 */ /* 0x000f22000c1e1900 */
[----:B---3--:R-:W-:Y:S01]  /*00f0*/  IMAD.WIDE R6, R9, 0x4, R6 ;  /* 0x0000000409067825 */ /* 0x008fe200078e0206 */
[----:B----4-:R-:W-:-:S05]  /*0100*/  IADD3 R9, PT, PT, R2, R5, RZ ;  /* 0x0000000502097210 */ /* 0x010fca0007ffe0ff */
[----:B------:R-:W-:Y:S01]  /*0110*/  STG.E desc[UR4][R6.64], R9 ;  /* 0x0000000906007986 */ /* 0x000fe2000c101904 */
[----:B------:R-:W-:Y:S05]  /*0120*/  EXIT ;  /* 0x000000000000794d */ /* 0x000fea0003800000 */
.L_x_0:
[----:B------:R-:W-:-:S00]  /*0130*/  BRA `(.L_x_0) ;  /* 0xfffffffc00fc7947 */ /* 0x000fc0000383ffff */
[----:B------:R-:W-:-:S00]  /*0140*/  NOP ;  /* 0x0000000000007918 */ /* 0x000fc00000000000 */
        /* <DEDUP_REMOVED lines=11> */
.L_x_1:


//--------------------- .nv.shared.reserved.0     --------------------------
	.section	.nv.shared.reserved.0,"aw",@nobits
	.weak		__nv_reservedSMEM_offset_0_alias
	.size		__nv_reservedSMEM_offset_0_alias, 0, 64
	.other		__nv_reservedSMEM_offset_0_alias,@"STO_CUDA_RESERVED_SHARED STV_DEFAULT"
__nv_reservedSMEM_offset_0_alias:
	.zero		0
	.zero		64


//--------------------- .nv.constant0._Z5primePiS_S_ --------------------------
	.section	.nv.constant0._Z5primePiS_S_,"a",@progbits
	.sectionflags	@""
	.align	4
.nv.constant0._Z5primePiS_S_:
	.zero		920


//--------------------- SYMBOLS --------------------------

	.type		.nv.reservedSmem.offset0,@object
	.size		.nv.reservedSmem.offset0,0x4
